	.headerflags	@"EF_CUDA_TEXMODE_UNIFIED EF_CUDA_64BIT_ADDRESS EF_CUDA_ACCELERATORS EF_CUDA_SM90 EF_CUDA_VIRTUAL_SM(EF_CUDA_SM90)"
	.elftype	@"ET_EXEC"


//--------------------- .nv.info                  --------------------------
	.section	.nv.info,"",@"SHT_CUDA_INFO"
	.align	4


	//----- nvinfo : EIATTR_REGCOUNT
	.align		4
        /*0000*/ 	.byte	0x04, 0x2f
        /*0002*/ 	.short	(.L_1 - .L_0)
	.align		4
.L_0:
        /*0004*/ 	.word	index@(triton_poi_fused__softmax_masked_fill_mul_5)
        /*0008*/ 	.word	0x00000018


	//----- nvinfo : EIATTR_MIN_STACK_SIZE
	.align		4
.L_1:
        /*000c*/ 	.byte	0x04, 0x12
        /*000e*/ 	.short	(.L_3 - .L_2)
	.align		4
.L_2:
        /*0010*/ 	.word	index@(triton_poi_fused__softmax_masked_fill_mul_5)
        /*0014*/ 	.word	0x00000000


	//----- nvinfo : EIATTR_FRAME_SIZE
	.align		4
.L_3:
        /*0018*/ 	.byte	0x04, 0x11
        /*001a*/ 	.short	(.L_5 - .L_4)
	.align		4
.L_4:
        /*001c*/ 	.word	index@(triton_poi_fused__softmax_masked_fill_mul_5)
        /*0020*/ 	.word	0x00000000


	//----- nvinfo : EIATTR_MIN_STACK_SIZE
	.align		4
.L_5:
        /*0024*/ 	.byte	0x04, 0x12
        /*0026*/ 	.short	(.L_7 - .L_6)
	.align		4
.L_6:
        /*0028*/ 	.word	index@(triton_poi_fused__softmax_masked_fill_mul_5)
        /*002c*/ 	.word	0x00000000
.L_7:


//--------------------- .nv.info.triton_poi_fused__softmax_masked_fill_mul_5 --------------------------
	.section	.nv.info.triton_poi_fused__softmax_masked_fill_mul_5,"",@"SHT_CUDA_INFO"
	.sectionflags	@""
	.align	4


	//----- nvinfo : EIATTR_CUDA_API_VERSION
	.align		4
        /*0000*/ 	.byte	0x04, 0x37
        /*0002*/ 	.short	(.L_9 - .L_8)
.L_8:
        /*0004*/ 	.word	0x0000007c


	//----- nvinfo : EIATTR_KPARAM_INFO
	.align		4
.L_9:
        /*0008*/ 	.byte	0x04, 0x17
        /*000a*/ 	.short	(.L_11 - .L_10)
.L_10:
        /*000c*/ 	.word	0x00000000
        /*0010*/ 	.short	0x0008
        /*0012*/ 	.short	0x0040
        /*0014*/ 	.byte	0x00, 0xf0, 0x11, 0x00


	//----- nvinfo : EIATTR_KPARAM_INFO
	.align		4
.L_11:
        /*0018*/ 	.byte	0x04, 0x17
        /*001a*/ 	.short	(.L_13 - .L_12)
.L_12:
        /*001c*/ 	.word	0x00000000
        /*0020*/ 	.short	0x0007
        /*0022*/ 	.short	0x0038
        /*0024*/ 	.byte	0x00, 0xf4, 0x21, 0x00


	//----- nvinfo : EIATTR_KPARAM_INFO
	.align		4
.L_13:
        /*0028*/ 	.byte	0x04, 0x17
        /*002a*/ 	.short	(.L_15 - .L_14)
.L_14:
        /*002c*/ 	.word	0x00000000
        /*0030*/ 	.short	0x0006
        /*0032*/ 	.short	0x0030
        /*0034*/ 	.byte	0x00, 0xf4, 0x21, 0x00


	//----- nvinfo : EIATTR_KPARAM_INFO
	.align		4
.L_15:
        /*0038*/ 	.byte	0x04, 0x17
        /*003a*/ 	.short	(.L_17 - .L_16)
.L_16:
        /*003c*/ 	.word	0x00000000
        /*0040*/ 	.short	0x0005
        /*0042*/ 	.short	0x0028
        /*0044*/ 	.byte	0x00, 0xf4, 0x21, 0x00


	//----- nvinfo : EIATTR_KPARAM_INFO
	.align		4
.L_17:
        /*0048*/ 	.byte	0x04, 0x17
        /*004a*/ 	.short	(.L_19 - .L_18)
.L_18:
        /*004c*/ 	.word	0x00000000
        /*0050*/ 	.short	0x0004
        /*0052*/ 	.short	0x0020
        /*0054*/ 	.byte	0x00, 0xf4, 0x21, 0x00


	//----- nvinfo : EIATTR_KPARAM_INFO
	.align		4
.L_19:
        /*0058*/ 	.byte	0x04, 0x17
        /*005a*/ 	.short	(.L_21 - .L_20)
.L_20:
        /*005c*/ 	.word	0x00000000
        /*0060*/ 	.short	0x0003
        /*0062*/ 	.short	0x0018
        /*0064*/ 	.byte	0x00, 0xf4, 0x21, 0x00


	//----- nvinfo : EIATTR_KPARAM_INFO
	.align		4
.L_21:
        /*0068*/ 	.byte	0x04, 0x17
        /*006a*/ 	.short	(.L_23 - .L_22)
.L_22:
        /*006c*/ 	.word	0x00000000
        /*0070*/ 	.short	0x0002
        /*0072*/ 	.short	0x0010
        /*0074*/ 	.byte	0x00, 0xf4, 0x21, 0x00


	//----- nvinfo : EIATTR_KPARAM_INFO
	.align		4
.L_23:
        /*0078*/ 	.byte	0x04, 0x17
        /*007a*/ 	.short	(.L_25 - .L_24)
.L_24:
        /*007c*/ 	.word	0x00000000
        /*0080*/ 	.short	0x0001
        /*0082*/ 	.short	0x0008
        /*0084*/ 	.byte	0x00, 0xf4, 0x21, 0x00


	//----- nvinfo : EIATTR_KPARAM_INFO
	.align		4
.L_25:
        /*0088*/ 	.byte	0x04, 0x17
        /*008a*/ 	.short	(.L_27 - .L_26)
.L_26:
        /*008c*/ 	.word	0x00000000
        /*0090*/ 	.short	0x0000
        /*0092*/ 	.short	0x0000
        /*0094*/ 	.byte	0x00, 0xf4, 0x21, 0x00


	//----- nvinfo : EIATTR_SPARSE_MMA_MASK
	.align		4
.L_27:
        /*0098*/ 	.byte	0x03, 0x50
        /*009a*/ 	.short	0x0000


	//----- nvinfo : EIATTR_MAXREG_COUNT
	.align		4
        /*009c*/ 	.byte	0x03, 0x1b
        /*009e*/ 	.short	0x00ff


	//----- nvinfo : EIATTR_EXIT_INSTR_OFFSETS
	.align		4
        /*00a0*/ 	.byte	0x04, 0x1c
        /*00a2*/ 	.short	(.L_29 - .L_28)


	//   ....[0]....
.L_28:
        /*00a4*/ 	.word	0x00000570


	//   ....[1]....
        /*00a8*/ 	.word	0x00000590


	//----- nvinfo : EIATTR_REQNTID
	.align		4
.L_29:
        /*00ac*/ 	.byte	0x04, 0x10
        /*00ae*/ 	.short	(.L_31 - .L_30)
.L_30:
        /*00b0*/ 	.word	0x00000080
        /*00b4*/ 	.word	0x00000001
        /*00b8*/ 	.word	0x00000001


	//----- nvinfo : EIATTR_CBANK_PARAM_SIZE
	.align		4
.L_31:
        /*00bc*/ 	.byte	0x03, 0x19
        /*00be*/ 	.short	0x0044


	//----- nvinfo : EIATTR_PARAM_CBANK
	.align		4
        /*00c0*/ 	.byte	0x04, 0x0a
        /*00c2*/ 	.short	(.L_33 - .L_32)
	.align		4
.L_32:
        /*00c4*/ 	.word	index@(.nv.constant0.triton_poi_fused__softmax_masked_fill_mul_5)
        /*00c8*/ 	.short	0x0210
        /*00ca*/ 	.short	0x0044


	//----- nvinfo : EIATTR_SW_WAR
	.align		4
.L_33:
        /*00cc*/ 	.byte	0x04, 0x36
        /*00ce*/ 	.short	(.L_35 - .L_34)
.L_34:
        /*00d0*/ 	.word	0x00000008
.L_35:


//--------------------- .nv.callgraph             --------------------------
	.section	.nv.callgraph,"",@"SHT_CUDA_CALLGRAPH"
	.align	4
	.sectionentsize	8
	.align		4
        /*0000*/ 	.word	0x00000000
	.align		4
        /*0004*/ 	.word	0xffffffff
	.align		4
        /*0008*/ 	.word	0x00000000
	.align		4
        /*000c*/ 	.word	0xfffffffe
	.align		4
        /*0010*/ 	.word	0x00000000
	.align		4
        /*0014*/ 	.word	0xfffffffd
	.align		4
        /*0018*/ 	.word	0x00000000
	.align		4
        /*001c*/ 	.word	0xfffffffc


//--------------------- .text.triton_poi_fused__softmax_masked_fill_mul_5 --------------------------
	.section	.text.triton_poi_fused__softmax_masked_fill_mul_5,"ax",@progbits
	.align	128
        .global         triton_poi_fused__softmax_masked_fill_mul_5
        .type           triton_poi_fused__softmax_masked_fill_mul_5,@function
        .size           triton_poi_fused__softmax_masked_fill_mul_5,(.L_x_1 - triton_poi_fused__softmax_masked_fill_mul_5)
        .other          triton_poi_fused__softmax_masked_fill_mul_5,@"STO_CUDA_ENTRY STV_DEFAULT"
triton_poi_fused__softmax_masked_fill_mul_5:
.text.triton_poi_fused__softmax_masked_fill_mul_5:
[----:B------:R-:W0:Y:S02]  /*0000*/  LDC R1, c[0x0][0x28] ;  /* 0x00000a00ff017b82 */ /* 0x000e240000000800 */
[----:B------:R-:W1:Y:S01]  /*0010*/  S2R R0, SR_TID.X ;  /* 0x0000000000007919 */ /* 0x000e620000002100 */
[----:B------:R-:W2:Y:S01]  /*0020*/  LDC.64 R10, c[0x0][0x218] ;  /* 0x00008600ff0a7b82 */ /* 0x000ea20000000a00 */
[----:B------:R-:W-:Y:S01]  /*0030*/  ULDC.64 UR4, c[0x0][0x210] ;  /* 0x0000840000047ab9 */ /* 0x000fe20000000a00 */
[----:B------:R-:W-:Y:S01]  /*0040*/  PRMT R18, RZ, 0x7610, R18 ;  /* 0x00007610ff127816 */ /* 0x000fe20000000012 */
[----:B------:R-:W3:Y:S01]  /*0050*/  S2R R5, SR_CTAID.X ;  /* 0x0000000000057919 */ /* 0x000ee20000002500 */
[----:B------:R-:W-:Y:S01]  /*0060*/  IMAD.MOV.U32 R2, RZ, RZ, RZ ;  /* 0x000000ffff027224 */ /* 0x000fe200078e00ff */
[----:B------:R-:W-:-:S03]  /*0070*/  ULDC.64 UR6, c[0x0][0x230] ;  /* 0x00008c0000067ab9 */ /* 0x000fc60000000a00 */
[----:B------:R-:W4:Y:S01]  /*0080*/  LDC.64 R6, c[0x0][0x220] ;  /* 0x00008800ff067b82 */ /* 0x000f220000000a00 */
[----:B-1----:R-:W-:Y:S02]  /*0090*/  LOP3.LUT R0, R0, 0x7f, RZ, 0xc0, !PT ;  /* 0x0000007f00007812 */ /* 0x002fe400078ec0ff */
[----:B---3--:R-:W-:-:S03]  /*00a0*/  SHF.R.S32.HI R9, RZ, 0x18, R5 ;  /* 0x00000018ff097819 */ /* 0x008fc60000011405 */
[----:B------:R-:W-:Y:S02]  /*00b0*/  IMAD R0, R5, 0x80, R0 ;  /* 0x0000008005007824 */ /* 0x000fe400078e0200 */
[----:B------:R-:W1:Y:S01]  /*00c0*/  LDC.64 R4, c[0x0][0x228] ;  /* 0x00008a00ff047b82 */ /* 0x000e620000000a00 */
[----:B------:R-:W-:Y:S01]  /*00d0*/  SGXT R9, R9, 0x1 ;  /* 0x000000010909781a */ /* 0x000fe20000000200 */
[C---:B--2---:R-:W-:Y:S01]  /*00e0*/  IMAD.WIDE R10, R0.reuse, 0x4, R10 ;  /* 0x00000004000a7825 */ /* 0x044fe200078e020a */
[----:B------:R-:W-:Y:S02]  /*00f0*/  SHF.R.S32.HI R3, RZ, 0x1f, R0 ;  /* 0x0000001fff037819 */ /* 0x000fe40000011400 */
[----:B------:R-:W-:Y:S02]  /*0100*/  ISETP.GE.AND P0, PT, R0, 0x100, PT ;  /* 0x000001000000780c */ /* 0x000fe40003f06270 */
[-C--:B------:R-:W-:Y:S02]  /*0110*/  LEA.HI R13, R3, R0.reuse, RZ, 0x4 ;  /* 0x00000000030d7211 */ /* 0x080fe400078f20ff */
[----:B------:R-:W-:-:S02]  /*0120*/  LEA.HI R9, R9, R0, RZ, 0x2 ;  /* 0x0000000009097211 */ /* 0x000fc400078f10ff */
[----:B------:R-:W-:-:S05]  /*0130*/  LOP3.LUT R3, R13, 0xfffffff0, RZ, 0xc0, !PT ;  /* 0xfffffff00d037812 */ /* 0x000fca00078ec0ff */
[----:B------:R-:W-:-:S05]  /*0140*/  IMAD.IADD R3, R0, 0x1, -R3 ;  /* 0x0000000100037824 */ /* 0x000fca00078e0a03 */
[----:B------:R-:W-:-:S04]  /*0150*/  IADD3 R20, P1, R3, UR4, RZ ;  /* 0x0000000403147c10 */ /* 0x000fc8000ff3e0ff */
[----:B------:R-:W-:Y:S01]  /*0160*/  LEA.HI.X.SX32 R21, R3, UR5, 0x1, P1 ;  /* 0x0000000503157c11 */ /* 0x000fe200088f0eff */
[----:B------:R-:W-:Y:S01]  /*0170*/  ULDC.64 UR4, c[0x0][0x208] ;  /* 0x0000820000047ab9 */ /* 0x000fe20000000a00 */
[----:B------:R-:W-:Y:S01]  /*0180*/  SHF.R.S32.HI R3, RZ, 0x2, R9 ;  /* 0x00000002ff037819 */ /* 0x000fe20000011409 */
[----:B------:R-:W-:Y:S01]  /*0190*/  IMAD.MOV.U32 R8, RZ, RZ, RZ ;  /* 0x000000ffff087224 */ /* 0x000fe200078e00ff */
[----:B------:R2:W3:Y:S04]  /*01a0*/  @!P0 LDG.E R2, desc[UR4][R10.64] ;  /* 0x000000040a028981 */ /* 0x0004e8000c1e1900 */
[----:B------:R5:W3:Y:S01]  /*01b0*/  @!P0 LDG.E.EL.U8 R18, desc[UR4][R20.64] ;  /* 0x0000000414128981 */ /* 0x000ae2000c2e1100 */
[----:B----4-:R-:W-:-:S05]  /*01c0*/  IMAD.WIDE R14, R3, 0x4, R6 ;  /* 0x00000004030e7825 */ /* 0x010fca00078e0206 */
[----:B------:R4:W3:Y:S01]  /*01d0*/  @!P0 LDG.E.EL R8, desc[UR4][R14.64] ;  /* 0x000000040e088981 */ /* 0x0008e2000c2e1900 */
[----:B------:R-:W-:Y:S01]  /*01e0*/  SHF.R.S32.HI R12, RZ, 0x1f, R9 ;  /* 0x0000001fff0c7819 */ /* 0x000fe20000011409 */
[----:B------:R-:W-:Y:S01]  /*01f0*/  IMAD.MOV.U32 R6, RZ, RZ, RZ ;  /* 0x000000ffff067224 */ /* 0x000fe200078e00ff */
[----:B------:R-:W-:Y:S01]  /*0200*/  SHF.R.S32.HI R13, RZ, 0x4, R13 ;  /* 0x00000004ff0d7819 */ /* 0x000fe2000001140d */
[----:B-1----:R-:W-:Y:S01]  /*0210*/  IMAD.WIDE R16, R3, 0x4, R4 ;  /* 0x0000000403107825 */ /* 0x002fe200078e0204 */
[----:B------:R-:W-:Y:S02]  /*0220*/  LEA.HI R4, R12, R3, RZ, 0x2 ;  /* 0x000000030c047211 */ /* 0x000fe400078f10ff */
[----:B------:R-:W-:Y:S02]  /*0230*/  LEA.HI R7, R13, R13, RZ, 0x2 ;  /* 0x0000000d0d077211 */ /* 0x000fe400078f10ff */
[----:B------:R1:W3:Y:S01]  /*0240*/  @!P0 LDG.E.EL R6, desc[UR4][R16.64] ;  /* 0x0000000410068981 */ /* 0x0002e2000c2e1900 */
[----:B--2---:R-:W-:-:S02]  /*0250*/  LOP3.LUT R10, R4, 0xfffffffc, RZ, 0xc0, !PT ;  /* 0xfffffffc040a7812 */ /* 0x004fc400078ec0ff */
[----:B-----5:R-:W-:Y:S01]  /*0260*/  LOP3.LUT R20, R7, 0xfffffffc, RZ, 0xc0, !PT ;  /* 0xfffffffc07147812 */ /* 0x020fe200078ec0ff */
[----:B------:R-:W2:Y:S01]  /*0270*/  LDC.64 R4, c[0x0][0x238] ;  /* 0x00008e00ff047b82 */ /* 0x000ea20000000a00 */
[----:B------:R-:W-:Y:S01]  /*0280*/  LOP3.LUT R9, R9, 0xfffffffc, RZ, 0xc0, !PT ;  /* 0xfffffffc09097812 */ /* 0x000fe200078ec0ff */
[----:B------:R-:W-:Y:S02]  /*0290*/  IMAD.IADD R7, R3, 0x1, -R10 ;  /* 0x0000000103077824 */ /* 0x000fe400078e0a0a */
[----:B------:R-:W-:Y:S02]  /*02a0*/  IMAD.IADD R20, R13, 0x1, -R20 ;  /* 0x000000010d147824 */ /* 0x000fe400078e0a14 */
[----:B----4-:R-:W-:Y:S02]  /*02b0*/  IMAD R14, R7, 0x7, RZ ;  /* 0x00000007070e7824 */ /* 0x010fe400078e02ff */
[----:B------:R-:W4:Y:S01]  /*02c0*/  LDC.64 R10, c[0x0][0x240] ;  /* 0x00009000ff0a7b82 */ /* 0x000f220000000a00 */
[----:B------:R-:W-:-:S02]  /*02d0*/  IMAD.IADD R9, R0, 0x1, -R9 ;  /* 0x0000000100097824 */ /* 0x000fc400078e0a09 */
[----:B------:R-:W-:Y:S01]  /*02e0*/  IMAD.SHL.U32 R7, R20, 0x20, RZ ;  /* 0x0000002014077824 */ /* 0x000fe200078e00ff */
[----:B-1----:R-:W-:-:S04]  /*02f0*/  SHF.R.S32.HI R16, RZ, 0x1f, R14 ;  /* 0x0000001fff107819 */ /* 0x002fc8000001140e */
[----:B------:R-:W-:Y:S02]  /*0300*/  IADD3 R17, P1, P2, R7, R9, R14 ;  /* 0x0000000907117210 */ /* 0x000fe40007a3e00e */
[----:B------:R-:W-:Y:S02]  /*0310*/  SHF.R.S32.HI R13, RZ, 0x1f, R7 ;  /* 0x0000001fff0d7819 */ /* 0x000fe40000011407 */
[----:B------:R-:W-:Y:S02]  /*0320*/  LEA.HI R7, R12, R3, RZ, 0x4 ;  /* 0x000000030c077211 */ /* 0x000fe400078f20ff */
[--C-:B------:R-:W-:Y:S02]  /*0330*/  SHF.R.S32.HI R15, RZ, 0x1f, R9.reuse ;  /* 0x0000001fff0f7819 */ /* 0x100fe40000011409 */
[----:B------:R-:W-:Y:S01]  /*0340*/  LOP3.LUT R14, R7, 0xfffffff0, RZ, 0xc0, !PT ;  /* 0xfffffff0070e7812 */ /* 0x000fe200078ec0ff */
[----:B------:R-:W-:Y:S01]  /*0350*/  IMAD R9, R20, 0x4, R9 ;  /* 0x0000000414097824 */ /* 0x000fe200078e0209 */
[----:B------:R-:W-:-:S02]  /*0360*/  IADD3.X R16, R13, R15, R16, P1, P2 ;  /* 0x0000000f0d107210 */ /* 0x000fc40000fe4410 */
[----:B------:R-:W-:Y:S01]  /*0370*/  LEA R12, P1, R17, UR6, 0x2 ;  /* 0x00000006110c7c11 */ /* 0x000fe2000f8210ff */
[----:B------:R-:W-:Y:S02]  /*0380*/  IMAD.IADD R3, R3, 0x1, -R14 ;  /* 0x0000000103037824 */ /* 0x000fe400078e0a0e */
[----:B------:R-:W-:Y:S01]  /*0390*/  IMAD.MOV.U32 R7, RZ, RZ, RZ ;  /* 0x000000ffff077224 */ /* 0x000fe200078e00ff */
[----:B------:R-:W-:Y:S01]  /*03a0*/  LEA.HI.X R13, R17, UR7, R16, 0x2, P1 ;  /* 0x00000007110d7c11 */ /* 0x000fe200088f1410 */
[----:B------:R-:W-:Y:S02]  /*03b0*/  IMAD.MOV.U32 R14, RZ, RZ, RZ ;  /* 0x000000ffff0e7224 */ /* 0x000fe400078e00ff */
[----:B--2---:R-:W-:Y:S02]  /*03c0*/  IMAD.WIDE R4, R9, 0x4, R4 ;  /* 0x0000000409047825 */ /* 0x004fe400078e0204 */
[----:B------:R1:W2:Y:S02]  /*03d0*/  @!P0 LDG.E.EL R7, desc[UR4][R12.64+0xc] ;  /* 0x00000c040c078981 */ /* 0x0002a4000c2e1900 */
[----:B------:R-:W-:-:S02]  /*03e0*/  IMAD.MOV.U32 R9, RZ, RZ, RZ ;  /* 0x000000ffff097224 */ /* 0x000fc400078e00ff */
[----:B----4-:R-:W-:Y:S01]  /*03f0*/  IMAD.WIDE R10, R3, 0x4, R10 ;  /* 0x00000004030a7825 */ /* 0x010fe200078e020a */
[----:B------:R4:W2:Y:S04]  /*0400*/  @!P0 LDG.E.EL R14, desc[UR4][R4.64] ;  /* 0x00000004040e8981 */ /* 0x0008a8000c2e1900 */
[----:B------:R-:W5:Y:S01]  /*0410*/  @!P0 LDG.E.EL R9, desc[UR4][R10.64] ;  /* 0x000000040a098981 */ /* 0x000f62000c2e1900 */
[----:B---3--:R-:W-:-:S04]  /*0420*/  LOP3.LUT P1, RZ, R18, 0xff, RZ, 0xc0, !PT ;  /* 0x000000ff12ff7812 */ /* 0x008fc8000782c0ff */
[----:B------:R-:W-:-:S05]  /*0430*/  FSEL R3, R2, -INF , !P1 ;  /* 0xff80000002037808 */ /* 0x000fca0004800000 */
[----:B------:R-:W-:-:S04]  /*0440*/  FADD R3, R3, -R8 ;  /* 0x8000000803037221 */ /* 0x000fc80000000000 */
[----:B------:R-:W-:Y:S01]  /*0450*/  FMUL R8, R3, 1.4426950216293334961 ;  /* 0x3fb8aa3b03087820 */ /* 0x000fe20000400000 */
[----:B------:R-:W-:Y:S01]  /*0460*/  FSETP.GT.AND P1, PT, |R6|, 8.50705917302346158658e+37, PT ;  /* 0x7e8000000600780b */ /* 0x000fe20003f24200 */
[----:B------:R-:W3:Y:S03]  /*0470*/  LDC.64 R2, c[0x0][0x248] ;  /* 0x00009200ff027b82 */ /* 0x000ee60000000a00 */
[----:B------:R-:W-:Y:S02]  /*0480*/  FSETP.GEU.AND P2, PT, R8, -126, PT ;  /* 0xc2fc00000800780b */ /* 0x000fe40003f4e000 */
[----:B------:R-:W-:-:S11]  /*0490*/  FSETP.GEU.AND P3, PT, |R6|, 1.175494350822287508e-38, PT ;  /* 0x008000000600780b */ /* 0x000fd60003f6e200 */
[----:B------:R-:W-:-:S04]  /*04a0*/  @!P2 FMUL R8, R8, 0.5 ;  /* 0x3f0000000808a820 */ /* 0x000fc80000400000 */
[----:B-1----:R-:W1:Y:S01]  /*04b0*/  MUFU.EX2 R12, R8 ;  /* 0x00000008000c7308 */ /* 0x002e620000000800 */
[----:B------:R-:W-:-:S04]  /*04c0*/  @P1 FMUL R6, R6, 0.25 ;  /* 0x3e80000006061820 */ /* 0x000fc80000400000 */
[----:B------:R-:W-:-:S04]  /*04d0*/  @!P3 FMUL R6, R6, 16777216 ;  /* 0x4b8000000606b820 */ /* 0x000fc80000400000 */
[----:B----4-:R-:W4:Y:S01]  /*04e0*/  MUFU.RCP R5, R6 ;  /* 0x0000000600057308 */ /* 0x010f220000001000 */
[----:B-1----:R-:W-:-:S04]  /*04f0*/  @!P2 FMUL R12, R12, R12 ;  /* 0x0000000c0c0ca220 */ /* 0x002fc80000400000 */
[----:B------:R-:W-:-:S04]  /*0500*/  @P1 FMUL R12, R12, 0.25 ;  /* 0x3e8000000c0c1820 */ /* 0x000fc80000400000 */
[----:B------:R-:W-:Y:S01]  /*0510*/  @!P3 FMUL R12, R12, 16777216 ;  /* 0x4b8000000c0cb820 */ /* 0x000fe20000400000 */
[----:B--2---:R-:W-:-:S03]  /*0520*/  FMUL R14, R14, R7 ;  /* 0x000000070e0e7220 */ /* 0x004fc60000400000 */
[----:B----4-:R-:W-:Y:S01]  /*0530*/  FMUL R5, R5, R12 ;  /* 0x0000000c05057220 */ /* 0x010fe20000400000 */
[----:B-----5:R-:W-:Y:S01]  /*0540*/  FMUL R14, R14, R9 ;  /* 0x000000090e0e7220 */ /* 0x020fe20000400000 */
[----:B---3--:R-:W-:-:S04]  /*0550*/  IMAD.WIDE R2, R0, 0x4, R2 ;  /* 0x0000000400027825 */ /* 0x008fc800078e0202 */
[----:B------:R-:W-:Y:S01]  /*0560*/  FMUL R5, R5, R14 ;  /* 0x0000000e05057220 */ /* 0x000fe20000400000 */
[----:B------:R-:W-:Y:S06]  /*0570*/  @P0 EXIT ;  /* 0x000000000000094d */ /* 0x000fec0003800000 */
[----:B------:R-:W-:Y:S01]  /*0580*/  STG.E desc[UR4][R2.64], R5 ;  /* 0x0000000502007986 */ /* 0x000fe2000c101904 */
[----:B------:R-:W-:Y:S05]  /*0590*/  EXIT ;  /* 0x000000000000794d */ /* 0x000fea0003800000 */
.L_x_0:
[----:B------:R-:W-:-:S00]  /*05a0*/  BRA `(.L_x_0) ;  /* 0xfffffffc00fc7947 */ /* 0x000fc0000383ffff */
[----:B------:R-:W-:-:S00]  /*05b0*/  NOP ;  /* 0x0000000000007918 */ /* 0x000fc00000000000 */
        /* <DEDUP_REMOVED lines=12> */
.L_x_1:


//--------------------- .nv.constant0.triton_poi_fused__softmax_masked_fill_mul_5 --------------------------
	.section	.nv.constant0.triton_poi_fused__softmax_masked_fill_mul_5,"a",@progbits
	.sectionflags	@""
	.align	4
.nv.constant0.triton_poi_fused__softmax_masked_fill_mul_5:
	.zero		596
